//
// Generated by NVIDIA NVVM Compiler
//
// Compiler Build ID: CL-36424714
// Cuda compilation tools, release 13.0, V13.0.88
// Based on NVVM 20.0.0
//

.version 9.0
.target sm_100
.address_size 64

	// .globl	_Z12reduction_SMiPfS_
.extern .shared .align 16 .b8 reduction_cache[];

.visible .entry _Z12reduction_SMiPfS_(
	.param .u32 _Z12reduction_SMiPfS__param_0,
	.param .u64 .ptr .align 1 _Z12reduction_SMiPfS__param_1,
	.param .u64 .ptr .align 1 _Z12reduction_SMiPfS__param_2
)
{
	.reg .pred 	%p<7>;
	.reg .b32 	%r<19>;
	.reg .b32 	%f<13>;
	.reg .b64 	%rd<9>;

	ld.param.u32 	%r11, [_Z12reduction_SMiPfS__param_0];
	ld.param.u64 	%rd2, [_Z12reduction_SMiPfS__param_1];
	ld.param.u64 	%rd3, [_Z12reduction_SMiPfS__param_2];
	mov.u32 	%r18, %ntid.x;
	mov.u32 	%r2, %ctaid.x;
	mov.u32 	%r3, %tid.x;
	mad.lo.s32 	%r17, %r18, %r2, %r3;
	setp.ge.s32 	%p1, %r17, %r11;
	mov.f32 	%f12, 0f00000000;
	@%p1 bra 	$L__BB0_3;
	mov.u32 	%r12, %nctaid.x;
	mul.lo.s32 	%r5, %r18, %r12;
	cvta.to.global.u64 	%rd1, %rd2;
	mov.f32 	%f12, 0f00000000;
$L__BB0_2:
	mul.wide.s32 	%rd4, %r17, 4;
	add.s64 	%rd5, %rd1, %rd4;
	ld.global.f32 	%f6, [%rd5];
	add.f32 	%f12, %f12, %f6;
	add.s32 	%r17, %r17, %r5;
	setp.lt.s32 	%p2, %r17, %r11;
	@%p2 bra 	$L__BB0_2;
$L__BB0_3:
	shl.b32 	%r13, %r3, 2;
	mov.u32 	%r14, reduction_cache;
	add.s32 	%r8, %r14, %r13;
	st.shared.f32 	[%r8], %f12;
	bar.sync 	0;
	setp.lt.u32 	%p3, %r18, 2;
	@%p3 bra 	$L__BB0_7;
$L__BB0_4:
	shr.u32 	%r10, %r18, 1;
	setp.ge.u32 	%p4, %r3, %r10;
	@%p4 bra 	$L__BB0_6;
	shl.b32 	%r15, %r10, 2;
	add.s32 	%r16, %r8, %r15;
	ld.shared.f32 	%f7, [%r16];
	ld.shared.f32 	%f8, [%r8];
	add.f32 	%f9, %f7, %f8;
	st.shared.f32 	[%r8], %f9;
$L__BB0_6:
	bar.sync 	0;
	setp.gt.u32 	%p5, %r18, 3;
	mov.u32 	%r18, %r10;
	@%p5 bra 	$L__BB0_4;
$L__BB0_7:
	setp.ne.s32 	%p6, %r3, 0;
	@%p6 bra 	$L__BB0_9;
	ld.shared.f32 	%f10, [reduction_cache];
	cvta.to.global.u64 	%rd6, %rd3;
	mul.wide.u32 	%rd7, %r2, 4;
	add.s64 	%rd8, %rd6, %rd7;
	st.global.f32 	[%rd8], %f10;
$L__BB0_9:
	ret;

}
	// .globl	_Z17matrix_sum_row_SMiPfS_
.visible .entry _Z17matrix_sum_row_SMiPfS_(
	.param .u32 _Z17matrix_sum_row_SMiPfS__param_0,
	.param .u64 .ptr .align 1 _Z17matrix_sum_row_SMiPfS__param_1,
	.param .u64 .ptr .align 1 _Z17matrix_sum_row_SMiPfS__param_2
)
{
	.reg .pred 	%p<7>;
	.reg .b32 	%r<24>;
	.reg .b32 	%f<13>;
	.reg .b64 	%rd<9>;

	ld.param.u32 	%r13, [_Z17matrix_sum_row_SMiPfS__param_0];
	ld.param.u64 	%rd2, [_Z17matrix_sum_row_SMiPfS__param_1];
	ld.param.u64 	%rd3, [_Z17matrix_sum_row_SMiPfS__param_2];
	mov.u32 	%r23, %ntid.x;
	mov.u32 	%r2, %ctaid.x;
	mov.u32 	%r3, %tid.x;
	mad.lo.s32 	%r22, %r23, %r2, %r3;
	mov.u32 	%r5, %ctaid.y;
	setp.ge.s32 	%p1, %r22, %r13;
	mov.f32 	%f12, 0f00000000;
	@%p1 bra 	$L__BB1_3;
	mov.u32 	%r14, %nctaid.x;
	mul.lo.s32 	%r6, %r23, %r14;
	mul.lo.s32 	%r7, %r13, %r5;
	cvta.to.global.u64 	%rd1, %rd2;
	mov.f32 	%f12, 0f00000000;
$L__BB1_2:
	add.s32 	%r15, %r22, %r7;
	mul.wide.s32 	%rd4, %r15, 4;
	add.s64 	%rd5, %rd1, %rd4;
	ld.global.f32 	%f6, [%rd5];
	add.f32 	%f12, %f12, %f6;
	add.s32 	%r22, %r22, %r6;
	setp.lt.s32 	%p2, %r22, %r13;
	@%p2 bra 	$L__BB1_2;
$L__BB1_3:
	shl.b32 	%r16, %r3, 2;
	mov.u32 	%r17, reduction_cache;
	add.s32 	%r10, %r17, %r16;
	st.shared.f32 	[%r10], %f12;
	bar.sync 	0;
	setp.lt.u32 	%p3, %r23, 2;
	@%p3 bra 	$L__BB1_7;
$L__BB1_4:
	shr.u32 	%r12, %r23, 1;
	setp.ge.u32 	%p4, %r3, %r12;
	@%p4 bra 	$L__BB1_6;
	shl.b32 	%r18, %r12, 2;
	add.s32 	%r19, %r10, %r18;
	ld.shared.f32 	%f7, [%r19];
	ld.shared.f32 	%f8, [%r10];
	add.f32 	%f9, %f7, %f8;
	st.shared.f32 	[%r10], %f9;
$L__BB1_6:
	bar.sync 	0;
	setp.gt.u32 	%p5, %r23, 3;
	mov.u32 	%r23, %r12;
	@%p5 bra 	$L__BB1_4;
$L__BB1_7:
	setp.ne.s32 	%p6, %r3, 0;
	@%p6 bra 	$L__BB1_9;
	ld.shared.f32 	%f10, [reduction_cache];
	mov.u32 	%r20, %nctaid.x;
	mad.lo.s32 	%r21, %r5, %r20, %r2;
	cvta.to.global.u64 	%rd6, %rd3;
	mul.wide.u32 	%rd7, %r21, 4;
	add.s64 	%rd8, %rd6, %rd7;
	st.global.f32 	[%rd8], %f10;
$L__BB1_9:
	ret;

}
	// .globl	_Z18reduction_GM_step1iPfS_
.visible .entry _Z18reduction_GM_step1iPfS_(
	.param .u32 _Z18reduction_GM_step1iPfS__param_0,
	.param .u64 .ptr .align 1 _Z18reduction_GM_step1iPfS__param_1,
	.param .u64 .ptr .align 1 _Z18reduction_GM_step1iPfS__param_2
)
{
	.reg .pred 	%p<3>;
	.reg .b32 	%r<13>;
	.reg .b32 	%f<9>;
	.reg .b64 	%rd<9>;

	ld.param.u32 	%r7, [_Z18reduction_GM_step1iPfS__param_0];
	ld.param.u64 	%rd2, [_Z18reduction_GM_step1iPfS__param_1];
	ld.param.u64 	%rd3, [_Z18reduction_GM_step1iPfS__param_2];
	mov.u32 	%r1, %ntid.x;
	mov.u32 	%r8, %ctaid.x;
	mov.u32 	%r9, %tid.x;
	mad.lo.s32 	%r12, %r1, %r8, %r9;
	setp.ge.s32 	%p1, %r12, %r7;
	mov.f32 	%f8, 0f00000000;
	@%p1 bra 	$L__BB2_3;
	mov.u32 	%r10, %nctaid.x;
	mul.lo.s32 	%r3, %r1, %r10;
	cvta.to.global.u64 	%rd1, %rd2;
	mov.f32 	%f8, 0f00000000;
$L__BB2_2:
	mul.wide.s32 	%rd4, %r12, 4;
	add.s64 	%rd5, %rd1, %rd4;
	ld.global.f32 	%f6, [%rd5];
	add.f32 	%f8, %f8, %f6;
	add.s32 	%r12, %r12, %r3;
	setp.lt.s32 	%p2, %r12, %r7;
	@%p2 bra 	$L__BB2_2;
$L__BB2_3:
	cvta.to.global.u64 	%rd6, %rd3;
	mul.wide.s32 	%rd7, %r12, 4;
	add.s64 	%rd8, %rd6, %rd7;
	st.global.f32 	[%rd8], %f8;
	ret;

}
	// .globl	_Z18reduction_GM_step2Pfi
.visible .entry _Z18reduction_GM_step2Pfi(
	.param .u64 .ptr .align 1 _Z18reduction_GM_step2Pfi_param_0,
	.param .u32 _Z18reduction_GM_step2Pfi_param_1
)
{
	.reg .pred 	%p<2>;
	.reg .b32 	%r<7>;
	.reg .b32 	%f<4>;
	.reg .b64 	%rd<7>;

	ld.param.u64 	%rd1, [_Z18reduction_GM_step2Pfi_param_0];
	ld.param.u32 	%r2, [_Z18reduction_GM_step2Pfi_param_1];
	mov.u32 	%r1, %tid.x;
	setp.ge.u32 	%p1, %r1, %r2;
	@%p1 bra 	$L__BB3_2;
	mov.u32 	%r3, %ctaid.x;
	mov.u32 	%r4, %ntid.x;
	mad.lo.s32 	%r5, %r4, %r3, %r1;
	cvta.to.global.u64 	%rd2, %rd1;
	add.s32 	%r6, %r2, %r5;
	mul.wide.s32 	%rd3, %r6, 4;
	add.s64 	%rd4, %rd2, %rd3;
	ld.global.f32 	%f1, [%rd4];
	mul.wide.s32 	%rd5, %r5, 4;
	add.s64 	%rd6, %rd2, %rd5;
	ld.global.f32 	%f2, [%rd6];
	add.f32 	%f3, %f1, %f2;
	st.global.f32 	[%rd6], %f3;
$L__BB3_2:
	ret;

}


// ===== COMPILED SASS (sm_100) =====

	.target	sm_100

	.elftype	@"ET_EXEC"


//--------------------- .note.nv.tkinfo           --------------------------
	.section	.note.nv.tkinfo,"",@"SHT_NOTE"
	.sectionflags	@"SHF_NOTE_NV_TKINFO"
	.tkinfo
        /*0018*/ 	.word	0x00000002
        /*0030*/ 	.string	""
        /*0030*/ 	.string	"ptxas"
        /*0030*/ 	.string	"Cuda compilation tools, release 13.0, V13.0.88"
        /*0030*/ 	.string	"Build cuda_13.0.r13.0/compiler.36424714_0"
        /*0030*/ 	.string	"-arch sm_100 -m 64 "



//--------------------- .note.nv.cuinfo           --------------------------
	.section	.note.nv.cuinfo,"",@"SHT_NOTE"
	.sectionflags	@"SHF_NOTE_NV_CUINFO"
        /*0018*/ 	.short	0x0002
        /*001a*/ 	.short	0x0064
        /*001c*/ 	.short	0x0082
	.zero		2


//--------------------- .nv.info                  --------------------------
	.section	.nv.info,"",@"SHT_CUDA_INFO"
	.align	4


	//----- nvinfo : EIATTR_REGCOUNT
	.align		4
        /*0000*/ 	.byte	0x04, 0x2f
        /*0002*/ 	.short	(.L_1 - .L_0)
	.align		4
.L_0:
        /*0004*/ 	.word	index@(_Z12reduction_SMiPfS_)
        /*0008*/ 	.word	0x0000000e


	//----- nvinfo : EIATTR_FRAME_SIZE
	.align		4
.L_1:
        /*000c*/ 	.byte	0x04, 0x11
        /*000e*/ 	.short	(.L_3 - .L_2)
	.align		4
.L_2:
        /*0010*/ 	.word	index@(_Z12reduction_SMiPfS_)
        /*0014*/ 	.word	0x00000000


	//----- nvinfo : EIATTR_REGCOUNT
	.align		4
.L_3:
        /*0018*/ 	.byte	0x04, 0x2f
        /*001a*/ 	.short	(.L_5 - .L_4)
	.align		4
.L_4:
        /*001c*/ 	.word	index@(_Z17matrix_sum_row_SMiPfS_)
        /*0020*/ 	.word	0x00000010


	//----- nvinfo : EIATTR_FRAME_SIZE
	.align		4
.L_5:
        /*0024*/ 	.byte	0x04, 0x11
        /*0026*/ 	.short	(.L_7 - .L_6)
	.align		4
.L_6:
        /*0028*/ 	.word	index@(_Z17matrix_sum_row_SMiPfS_)
        /*002c*/ 	.word	0x00000000


	//----- nvinfo : EIATTR_REGCOUNT
	.align		4
.L_7:
        /*0030*/ 	.byte	0x04, 0x2f
        /*0032*/ 	.short	(.L_9 - .L_8)
	.align		4
.L_8:
        /*0034*/ 	.word	index@(_Z18reduction_GM_step1iPfS_)
        /*0038*/ 	.word	0x0000000e


	//----- nvinfo : EIATTR_FRAME_SIZE
	.align		4
.L_9:
        /*003c*/ 	.byte	0x04, 0x11
        /*003e*/ 	.short	(.L_11 - .L_10)
	.align		4
.L_10:
        /*0040*/ 	.word	index@(_Z18reduction_GM_step1iPfS_)
        /*0044*/ 	.word	0x00000000


	//----- nvinfo : EIATTR_REGCOUNT
	.align		4
.L_11:
        /*0048*/ 	.byte	0x04, 0x2f
        /*004a*/ 	.short	(.L_13 - .L_12)
	.align		4
.L_12:
        /*004c*/ 	.word	index@(_Z18reduction_GM_step2Pfi)
        /*0050*/ 	.word	0x0000000a


	//----- nvinfo : EIATTR_FRAME_SIZE
	.align		4
.L_13:
        /*0054*/ 	.byte	0x04, 0x11
        /*0056*/ 	.short	(.L_15 - .L_14)
	.align		4
.L_14:
        /*0058*/ 	.word	index@(_Z18reduction_GM_step2Pfi)
        /*005c*/ 	.word	0x00000000


	//----- nvinfo : EIATTR_MIN_STACK_SIZE
	.align		4
.L_15:
        /*0060*/ 	.byte	0x04, 0x12
        /*0062*/ 	.short	(.L_17 - .L_16)
	.align		4
.L_16:
        /*0064*/ 	.word	index@(_Z18reduction_GM_step2Pfi)
        /*0068*/ 	.word	0x00000000


	//----- nvinfo : EIATTR_MIN_STACK_SIZE
	.align		4
.L_17:
        /*006c*/ 	.byte	0x04, 0x12
        /*006e*/ 	.short	(.L_19 - .L_18)
	.align		4
.L_18:
        /*0070*/ 	.word	index@(_Z18reduction_GM_step1iPfS_)
        /*0074*/ 	.word	0x00000000


	//----- nvinfo : EIATTR_MIN_STACK_SIZE
	.align		4
.L_19:
        /*0078*/ 	.byte	0x04, 0x12
        /*007a*/ 	.short	(.L_21 - .L_20)
	.align		4
.L_20:
        /*007c*/ 	.word	index@(_Z17matrix_sum_row_SMiPfS_)
        /*0080*/ 	.word	0x00000000


	//----- nvinfo : EIATTR_MIN_STACK_SIZE
	.align		4
.L_21:
        /*0084*/ 	.byte	0x04, 0x12
        /*0086*/ 	.short	(.L_23 - .L_22)
	.align		4
.L_22:
        /*0088*/ 	.word	index@(_Z12reduction_SMiPfS_)
        /*008c*/ 	.word	0x00000000
.L_23:


//--------------------- .nv.compat                --------------------------
	.section	.nv.compat,"",@"SHT_CUDA_COMPAT_INFO"
	.align	4
        /*0000*/ 	.byte	0x02, 0x09, 0x00, 0x00, 0x02, 0x02, 0x01, 0x00, 0x02, 0x05, 0x05, 0x00, 0x03, 0x07, 0x01, 0x01
        /*0010*/ 	.byte	0x02, 0x03, 0x00, 0x00, 0x02, 0x06, 0x01, 0x00, 0x04, 0x0b, 0x08, 0x00, 0x09, 0x00, 0x00, 0x00
        /*0020*/ 	.byte	0x00, 0x00, 0x00, 0x00


//--------------------- .nv.info._Z18reduction_GM_step2Pfi --------------------------
	.section	.nv.info._Z18reduction_GM_step2Pfi,"",@"SHT_CUDA_INFO"
	.sectionflags	@""
	.align	4


	//----- nvinfo : EIATTR_CUDA_API_VERSION
	.align		4
        /*0000*/ 	.byte	0x04, 0x37
        /*0002*/ 	.short	(.L_25 - .L_24)
.L_24:
        /*0004*/ 	.word	0x00000082


	//----- nvinfo : EIATTR_KPARAM_INFO
	.align		4
.L_25:
        /*0008*/ 	.byte	0x04, 0x17
        /*000a*/ 	.short	(.L_27 - .L_26)
.L_26:
        /*000c*/ 	.word	0x00000000
        /*0010*/ 	.short	0x0001
        /*0012*/ 	.short	0x0008
        /*0014*/ 	.byte	0x00, 0xf0, 0x11, 0x00


	//----- nvinfo : EIATTR_KPARAM_INFO
	.align		4
.L_27:
        /*0018*/ 	.byte	0x04, 0x17
        /*001a*/ 	.short	(.L_29 - .L_28)
.L_28:
        /*001c*/ 	.word	0x00000000
        /*0020*/ 	.short	0x0000
        /*0022*/ 	.short	0x0000
        /*0024*/ 	.byte	0x00, 0xf5, 0x21, 0x00


	//----- nvinfo : EIATTR_SPARSE_MMA_MASK
	.align		4
.L_29:
        /*0028*/ 	.byte	0x03, 0x50
        /*002a*/ 	.short	0x0000


	//----- nvinfo : EIATTR_MAXREG_COUNT
	.align		4
        /*002c*/ 	.byte	0x03, 0x1b
        /*002e*/ 	.short	0x00ff


	//----- nvinfo : EIATTR_MERCURY_ISA_VERSION
	.align		4
        /*0030*/ 	.byte	0x03, 0x5f
        /*0032*/ 	.short	0x0101


	//----- nvinfo : EIATTR_VRC_CTA_INIT_COUNT
	.align		4
        /*0034*/ 	.byte	0x02, 0x4a
	.zero		1
	.zero		1


	//----- nvinfo : EIATTR_EXIT_INSTR_OFFSETS
	.align		4
        /*0038*/ 	.byte	0x04, 0x1c
        /*003a*/ 	.short	(.L_31 - .L_30)


	//   ....[0]....
.L_30:
        /*003c*/ 	.word	0x00000040


	//   ....[1]....
        /*0040*/ 	.word	0x00000110


	//----- nvinfo : EIATTR_CBANK_PARAM_SIZE
	.align		4
.L_31:
        /*0044*/ 	.byte	0x03, 0x19
        /*0046*/ 	.short	0x000c


	//----- nvinfo : EIATTR_PARAM_CBANK
	.align		4
        /*0048*/ 	.byte	0x04, 0x0a
        /*004a*/ 	.short	(.L_33 - .L_32)
	.align		4
.L_32:
        /*004c*/ 	.word	index@(.nv.constant0._Z18reduction_GM_step2Pfi)
        /*0050*/ 	.short	0x0380
        /*0052*/ 	.short	0x000c


	//----- nvinfo : EIATTR_SW_WAR
	.align		4
.L_33:
        /*0054*/ 	.byte	0x04, 0x36
        /*0056*/ 	.short	(.L_35 - .L_34)
.L_34:
        /*0058*/ 	.word	0x00000008
.L_35:


//--------------------- .nv.info._Z18reduction_GM_step1iPfS_ --------------------------
	.section	.nv.info._Z18reduction_GM_step1iPfS_,"",@"SHT_CUDA_INFO"
	.sectionflags	@""
	.align	4


	//----- nvinfo : EIATTR_CUDA_API_VERSION
	.align		4
        /*0000*/ 	.byte	0x04, 0x37
        /*0002*/ 	.short	(.L_37 - .L_36)
.L_36:
        /*0004*/ 	.word	0x00000082


	//----- nvinfo : EIATTR_KPARAM_INFO
	.align		4
.L_37:
        /*0008*/ 	.byte	0x04, 0x17
        /*000a*/ 	.short	(.L_39 - .L_38)
.L_38:
        /*000c*/ 	.word	0x00000000
        /*0010*/ 	.short	0x0002
        /*0012*/ 	.short	0x0010
        /*0014*/ 	.byte	0x00, 0xf5, 0x21, 0x00


	//----- nvinfo : EIATTR_KPARAM_INFO
	.align		4
.L_39:
        /*0018*/ 	.byte	0x04, 0x17
        /*001a*/ 	.short	(.L_41 - .L_40)
.L_40:
        /*001c*/ 	.word	0x00000000
        /*0020*/ 	.short	0x0001
        /*0022*/ 	.short	0x0008
        /*0024*/ 	.byte	0x00, 0xf5, 0x21, 0x00


	//----- nvinfo : EIATTR_KPARAM_INFO
	.align		4
.L_41:
        /*0028*/ 	.byte	0x04, 0x17
        /*002a*/ 	.short	(.L_43 - .L_42)
.L_42:
        /*002c*/ 	.word	0x00000000
        /*0030*/ 	.short	0x0000
        /*0032*/ 	.short	0x0000
        /*0034*/ 	.byte	0x00, 0xf0, 0x11, 0x00


	//----- nvinfo : EIATTR_SPARSE_MMA_MASK
	.align		4
.L_43:
        /*0038*/ 	.byte	0x03, 0x50
        /*003a*/ 	.short	0x0000


	//----- nvinfo : EIATTR_MAXREG_COUNT
	.align		4
        /*003c*/ 	.byte	0x03, 0x1b
        /*003e*/ 	.short	0x00ff


	//----- nvinfo : EIATTR_MERCURY_ISA_VERSION
	.align		4
        /*0040*/ 	.byte	0x03, 0x5f
        /*0042*/ 	.short	0x0101


	//----- nvinfo : EIATTR_VRC_CTA_INIT_COUNT
	.align		4
        /*0044*/ 	.byte	0x02, 0x4a
	.zero		1
	.zero		1


	//----- nvinfo : EIATTR_EXIT_INSTR_OFFSETS
	.align		4
        /*0048*/ 	.byte	0x04, 0x1c
        /*004a*/ 	.short	(.L_45 - .L_44)


	//   ....[0]....
.L_44:
        /*004c*/ 	.word	0x00000190


	//----- nvinfo : EIATTR_CRS_STACK_SIZE
	.align		4
.L_45:
        /*0050*/ 	.byte	0x04, 0x1e
        /*0052*/ 	.short	(.L_47 - .L_46)
.L_46:
        /*0054*/ 	.word	0x00000000


	//----- nvinfo : EIATTR_CBANK_PARAM_SIZE
	.align		4
.L_47:
        /*0058*/ 	.byte	0x03, 0x19
        /*005a*/ 	.short	0x0018


	//----- nvinfo : EIATTR_PARAM_CBANK
	.align		4
        /*005c*/ 	.byte	0x04, 0x0a
        /*005e*/ 	.short	(.L_49 - .L_48)
	.align		4
.L_48:
        /*0060*/ 	.word	index@(.nv.constant0._Z18reduction_GM_step1iPfS_)
        /*0064*/ 	.short	0x0380
        /*0066*/ 	.short	0x0018


	//----- nvinfo : EIATTR_SW_WAR
	.align		4
.L_49:
        /*0068*/ 	.byte	0x04, 0x36
        /*006a*/ 	.short	(.L_51 - .L_50)
.L_50:
        /*006c*/ 	.word	0x00000008
.L_51:


//--------------------- .nv.info._Z17matrix_sum_row_SMiPfS_ --------------------------
	.section	.nv.info._Z17matrix_sum_row_SMiPfS_,"",@"SHT_CUDA_INFO"
	.sectionflags	@""
	.align	4


	//----- nvinfo : EIATTR_CUDA_API_VERSION
	.align		4
        /*0000*/ 	.byte	0x04, 0x37
        /*0002*/ 	.short	(.L_53 - .L_52)
.L_52:
        /*0004*/ 	.word	0x00000082


	//----- nvinfo : EIATTR_KPARAM_INFO
	.align		4
.L_53:
        /*0008*/ 	.byte	0x04, 0x17
        /*000a*/ 	.short	(.L_55 - .L_54)
.L_54:
        /*000c*/ 	.word	0x00000000
        /*0010*/ 	.short	0x0002
        /*0012*/ 	.short	0x0010
        /*0014*/ 	.byte	0x00, 0xf5, 0x21, 0x00


	//----- nvinfo : EIATTR_KPARAM_INFO
	.align		4
.L_55:
        /*0018*/ 	.byte	0x04, 0x17
        /*001a*/ 	.short	(.L_57 - .L_56)
.L_56:
        /*001c*/ 	.word	0x00000000
        /*0020*/ 	.short	0x0001
        /*0022*/ 	.short	0x0008
        /*0024*/ 	.byte	0x00, 0xf5, 0x21, 0x00


	//----- nvinfo : EIATTR_KPARAM_INFO
	.align		4
.L_57:
        /*0028*/ 	.byte	0x04, 0x17
        /*002a*/ 	.short	(.L_59 - .L_58)
.L_58:
        /*002c*/ 	.word	0x00000000
        /*0030*/ 	.short	0x0000
        /*0032*/ 	.short	0x0000
        /*0034*/ 	.byte	0x00, 0xf0, 0x11, 0x00


	//----- nvinfo : EIATTR_SPARSE_MMA_MASK
	.align		4
.L_59:
        /*0038*/ 	.byte	0x03, 0x50
        /*003a*/ 	.short	0x0000


	//----- nvinfo : EIATTR_MAXREG_COUNT
	.align		4
        /*003c*/ 	.byte	0x03, 0x1b
        /*003e*/ 	.short	0x00ff


	//----- nvinfo : EIATTR_NUM_BARRIERS
	.align		4
        /*0040*/ 	.byte	0x02, 0x4c
        /*0042*/ 	.byte	0x01
	.zero		1


	//----- nvinfo : EIATTR_MERCURY_ISA_VERSION
	.align		4
        /*0044*/ 	.byte	0x03, 0x5f
        /*0046*/ 	.short	0x0101


	//----- nvinfo : EIATTR_VRC_CTA_INIT_COUNT
	.align		4
        /*0048*/ 	.byte	0x02, 0x4a
	.zero		1
	.zero		1


	//----- nvinfo : EIATTR_EXIT_INSTR_OFFSETS
	.align		4
        /*004c*/ 	.byte	0x04, 0x1c
        /*004e*/ 	.short	(.L_61 - .L_60)


	//   ....[0]....
.L_60:
        /*0050*/ 	.word	0x000002d0


	//   ....[1]....
        /*0054*/ 	.word	0x00000370


	//----- nvinfo : EIATTR_CRS_STACK_SIZE
	.align		4
.L_61:
        /*0058*/ 	.byte	0x04, 0x1e
        /*005a*/ 	.short	(.L_63 - .L_62)
.L_62:
        /*005c*/ 	.word	0x00000000


	//----- nvinfo : EIATTR_CBANK_PARAM_SIZE
	.align		4
.L_63:
        /*0060*/ 	.byte	0x03, 0x19
        /*0062*/ 	.short	0x0018


	//----- nvinfo : EIATTR_PARAM_CBANK
	.align		4
        /*0064*/ 	.byte	0x04, 0x0a
        /*0066*/ 	.short	(.L_65 - .L_64)
	.align		4
.L_64:
        /*0068*/ 	.word	index@(.nv.constant0._Z17matrix_sum_row_SMiPfS_)
        /*006c*/ 	.short	0x0380
        /*006e*/ 	.short	0x0018


	//----- nvinfo : EIATTR_SW_WAR
	.align		4
.L_65:
        /*0070*/ 	.byte	0x04, 0x36
        /*0072*/ 	.short	(.L_67 - .L_66)
.L_66:
        /*0074*/ 	.word	0x00000008
.L_67:


//--------------------- .nv.info._Z12reduction_SMiPfS_ --------------------------
	.section	.nv.info._Z12reduction_SMiPfS_,"",@"SHT_CUDA_INFO"
	.sectionflags	@""
	.align	4


	//----- nvinfo : EIATTR_CUDA_API_VERSION
	.align		4
        /*0000*/ 	.byte	0x04, 0x37
        /*0002*/ 	.short	(.L_69 - .L_68)
.L_68:
        /*0004*/ 	.word	0x00000082


	//----- nvinfo : EIATTR_KPARAM_INFO
	.align		4
.L_69:
        /*0008*/ 	.byte	0x04, 0x17
        /*000a*/ 	.short	(.L_71 - .L_70)
.L_70:
        /*000c*/ 	.word	0x00000000
        /*0010*/ 	.short	0x0002
        /*0012*/ 	.short	0x0010
        /*0014*/ 	.byte	0x00, 0xf5, 0x21, 0x00


	//----- nvinfo : EIATTR_KPARAM_INFO
	.align		4
.L_71:
        /*0018*/ 	.byte	0x04, 0x17
        /*001a*/ 	.short	(.L_73 - .L_72)
.L_72:
        /*001c*/ 	.word	0x00000000
        /*0020*/ 	.short	0x0001
        /*0022*/ 	.short	0x0008
        /*0024*/ 	.byte	0x00, 0xf5, 0x21, 0x00


	//----- nvinfo : EIATTR_KPARAM_INFO
	.align		4
.L_73:
        /*0028*/ 	.byte	0x04, 0x17
        /*002a*/ 	.short	(.L_75 - .L_74)
.L_74:
        /*002c*/ 	.word	0x00000000
        /*0030*/ 	.short	0x0000
        /*0032*/ 	.short	0x0000
        /*0034*/ 	.byte	0x00, 0xf0, 0x11, 0x00


	//----- nvinfo : EIATTR_SPARSE_MMA_MASK
	.align		4
.L_75:
        /*0038*/ 	.byte	0x03, 0x50
        /*003a*/ 	.short	0x0000


	//----- nvinfo : EIATTR_MAXREG_COUNT
	.align		4
        /*003c*/ 	.byte	0x03, 0x1b
        /*003e*/ 	.short	0x00ff


	//----- nvinfo : EIATTR_NUM_BARRIERS
	.align		4
        /*0040*/ 	.byte	0x02, 0x4c
        /*0042*/ 	.byte	0x01
	.zero		1


	//----- nvinfo : EIATTR_MERCURY_ISA_VERSION
	.align		4
        /*0044*/ 	.byte	0x03, 0x5f
        /*0046*/ 	.short	0x0101


	//----- nvinfo : EIATTR_VRC_CTA_INIT_COUNT
	.align		4
        /*0048*/ 	.byte	0x02, 0x4a
	.zero		1
	.zero		1


	//----- nvinfo : EIATTR_EXIT_INSTR_OFFSETS
	.align		4
        /*004c*/ 	.byte	0x04, 0x1c
        /*004e*/ 	.short	(.L_77 - .L_76)


	//   ....[0]....
.L_76:
        /*0050*/ 	.word	0x000002b0


	//   ....[1]....
        /*0054*/ 	.word	0x00000330


	//----- nvinfo : EIATTR_CRS_STACK_SIZE
	.align		4
.L_77:
        /*0058*/ 	.byte	0x04, 0x1e
        /*005a*/ 	.short	(.L_79 - .L_78)
.L_78:
        /*005c*/ 	.word	0x00000000


	//----- nvinfo : EIATTR_CBANK_PARAM_SIZE
	.align		4
.L_79:
        /*0060*/ 	.byte	0x03, 0x19
        /*0062*/ 	.short	0x0018


	//----- nvinfo : EIATTR_PARAM_CBANK
	.align		4
        /*0064*/ 	.byte	0x04, 0x0a
        /*0066*/ 	.short	(.L_81 - .L_80)
	.align		4
.L_80:
        /*0068*/ 	.word	index@(.nv.constant0._Z12reduction_SMiPfS_)
        /*006c*/ 	.short	0x0380
        /*006e*/ 	.short	0x0018


	//----- nvinfo : EIATTR_SW_WAR
	.align		4
.L_81:
        /*0070*/ 	.byte	0x04, 0x36
        /*0072*/ 	.short	(.L_83 - .L_82)
.L_82:
        /*0074*/ 	.word	0x00000008
.L_83:


//--------------------- .nv.callgraph             --------------------------
	.section	.nv.callgraph,"",@"SHT_CUDA_CALLGRAPH"
	.align	4
	.sectionentsize	8
	.align		4
        /*0000*/ 	.word	0x00000000
	.align		4
        /*0004*/ 	.word	0xffffffff
	.align		4
        /*0008*/ 	.word	0x00000000
	.align		4
        /*000c*/ 	.word	0xfffffffe
	.align		4
        /*0010*/ 	.word	0x00000000
	.align		4
        /*0014*/ 	.word	0xfffffffd
	.align		4
        /*0018*/ 	.word	0x00000000
	.align		4
        /*001c*/ 	.word	0xfffffffc


//--------------------- .text._Z18reduction_GM_step2Pfi --------------------------
	.section	.text._Z18reduction_GM_step2Pfi,"ax",@progbits
	.align	128
        .global         _Z18reduction_GM_step2Pfi
        .type           _Z18reduction_GM_step2Pfi,@function
        .size           _Z18reduction_GM_step2Pfi,(.L_x_17 - _Z18reduction_GM_step2Pfi)
        .other          _Z18reduction_GM_step2Pfi,@"STO_CUDA_ENTRY STV_DEFAULT"
_Z18reduction_GM_step2Pfi:
.text._Z18reduction_GM_step2Pfi:
[----:B------:R-:W-:Y:S01]  /*0000*/  LDC R1, c[0x0][0x37c] ;  /* 0x0000df00ff017b82 */ /* 0x000fe20000000800 */
[----:B------:R-:W0:Y:S01]  /*0010*/  S2R R5, SR_TID.X ;  /* 0x0000000000057919 */ /* 0x000e220000002100 */
[----:B------:R-:W0:Y:S02]  /*0020*/  LDCU UR7, c[0x0][0x388] ;  /* 0x00007100ff0777ac */ /* 0x000e240008000800 */
[----:B0-----:R-:W-:-:S13]  /*0030*/  ISETP.GE.U32.AND P0, PT, R5, UR7, PT ;  /* 0x0000000705007c0c */ /* 0x001fda000bf06070 */
[----:B------:R-:W-:Y:S05]  /*0040*/  @P0 EXIT ;  /* 0x000000000000094d */ /* 0x000fea0003800000 */
[----:B------:R-:W0:Y:S01]  /*0050*/  S2UR UR6, SR_CTAID.X ;  /* 0x00000000000679c3 */ /* 0x000e220000002500 */
[----:B------:R-:W1:Y:S07]  /*0060*/  LDCU.64 UR4, c[0x0][0x358] ;  /* 0x00006b00ff0477ac */ /* 0x000e6e0008000a00 */
[----:B------:R-:W0:Y:S08]  /*0070*/  LDC R0, c[0x0][0x360] ;  /* 0x0000d800ff007b82 */ /* 0x000e300000000800 */
[----:B------:R-:W2:Y:S01]  /*0080*/  LDC.64 R2, c[0x0][0x380] ;  /* 0x0000e000ff027b82 */ /* 0x000ea20000000a00 */
[----:B0-----:R-:W-:-:S05]  /*0090*/  IMAD R5, R0, UR6, R5 ;  /* 0x0000000600057c24 */ /* 0x001fca000f8e0205 */
[C---:B------:R-:W-:Y:S01]  /*00a0*/  IADD3 R7, PT, PT, R5.reuse, UR7, RZ ;  /* 0x0000000705077c10 */ /* 0x040fe2000fffe0ff */
[----:B--2---:R-:W-:-:S04]  /*00b0*/  IMAD.WIDE R4, R5, 0x4, R2 ;  /* 0x0000000405047825 */ /* 0x004fc800078e0202 */
[----:B------:R-:W-:Y:S02]  /*00c0*/  IMAD.WIDE R2, R7, 0x4, R2 ;  /* 0x0000000407027825 */ /* 0x000fe400078e0202 */
[----:B-1----:R-:W2:Y:S04]  /*00d0*/  LDG.E R7, desc[UR4][R4.64] ;  /* 0x0000000404077981 */ /* 0x002ea8000c1e1900 */
[----:B------:R-:W2:Y:S02]  /*00e0*/  LDG.E R2, desc[UR4][R2.64] ;  /* 0x0000000402027981 */ /* 0x000ea4000c1e1900 */
[----:B--2---:R-:W-:-:S05]  /*00f0*/  FADD R7, R2, R7 ;  /* 0x0000000702077221 */ /* 0x004fca0000000000 */
[----:B------:R-:W-:Y:S01]  /*0100*/  STG.E desc[UR4][R4.64], R7 ;  /* 0x0000000704007986 */ /* 0x000fe2000c101904 */
[----:B------:R-:W-:Y:S05]  /*0110*/  EXIT ;  /* 0x000000000000794d */ /* 0x000fea0003800000 */
.L_x_0:
[----:B------:R-:W-:-:S00]  /*0120*/  BRA `(.L_x_0) ;  /* 0xfffffffc00fc7947 */ /* 0x000fc0000383ffff */
[----:B------:R-:W-:-:S00]  /*0130*/  NOP ;  /* 0x0000000000007918 */ /* 0x000fc00000000000 */
        /* <DEDUP_REMOVED lines=12> */
.L_x_17:


//--------------------- .text._Z18reduction_GM_step1iPfS_ --------------------------
	.section	.text._Z18reduction_GM_step1iPfS_,"ax",@progbits
	.align	128
        .global         _Z18reduction_GM_step1iPfS_
        .type           _Z18reduction_GM_step1iPfS_,@function
        .size           _Z18reduction_GM_step1iPfS_,(.L_x_18 - _Z18reduction_GM_step1iPfS_)
        .other          _Z18reduction_GM_step1iPfS_,@"STO_CUDA_ENTRY STV_DEFAULT"
_Z18reduction_GM_step1iPfS_:
.text._Z18reduction_GM_step1iPfS_:
[----:B------:R-:W-:Y:S01]  /*0000*/  LDC R1, c[0x0][0x37c] ;  /* 0x0000df00ff017b82 */ /* 0x000fe20000000800 */
[----:B------:R-:W0:Y:S01]  /*0010*/  S2R R9, SR_CTAID.X ;  /* 0x0000000000097919 */ /* 0x000e220000002500 */
[----:B------:R-:W0:Y:S06]  /*0020*/  LDCU UR6, c[0x0][0x360] ;  /* 0x00006c00ff0677ac */ /* 0x000e2c0008000800 */
[----:B------:R-:W1:Y:S01]  /*0030*/  LDC.64 R6, c[0x0][0x390] ;  /* 0x0000e400ff067b82 */ /* 0x000e620000000a00 */
[----:B------:R-:W-:Y:S01]  /*0040*/  BSSY.RECONVERGENT B0, `(.L_x_1) ;  /* 0x0000012000007945 */ /* 0x000fe20003800200 */
[----:B------:R-:W0:Y:S01]  /*0050*/  S2R R0, SR_TID.X ;  /* 0x0000000000007919 */ /* 0x000e220000002100 */
[----:B------:R-:W2:Y:S01]  /*0060*/  LDCU UR7, c[0x0][0x380] ;  /* 0x00007000ff0777ac */ /* 0x000ea20008000800 */
[----:B------:R-:W-:Y:S01]  /*0070*/  HFMA2 R11, -RZ, RZ, 0, 0 ;  /* 0x00000000ff0b7431 */ /* 0x000fe200000001ff */
[----:B------:R-:W3:Y:S01]  /*0080*/  LDCU.64 UR4, c[0x0][0x358] ;  /* 0x00006b00ff0477ac */ /* 0x000ee20008000a00 */
[----:B0-----:R-:W-:-:S05]  /*0090*/  IMAD R9, R9, UR6, R0 ;  /* 0x0000000609097c24 */ /* 0x001fca000f8e0200 */
[----:B--2---:R-:W-:-:S13]  /*00a0*/  ISETP.GE.AND P0, PT, R9, UR7, PT ;  /* 0x0000000709007c0c */ /* 0x004fda000bf06270 */
[----:B-1-3--:R-:W-:Y:S05]  /*00b0*/  @P0 BRA `(.L_x_2) ;  /* 0x0000000000280947 */ /* 0x00afea0003800000 */
[----:B------:R-:W0:Y:S01]  /*00c0*/  LDC R0, c[0x0][0x370] ;  /* 0x0000dc00ff007b82 */ /* 0x000e220000000800 */
[----:B------:R-:W-:-:S07]  /*00d0*/  MOV R11, RZ ;  /* 0x000000ff000b7202 */ /* 0x000fce0000000f00 */
[----:B------:R-:W1:Y:S01]  /*00e0*/  LDC.64 R4, c[0x0][0x388] ;  /* 0x0000e200ff047b82 */ /* 0x000e620000000a00 */
[----:B0-----:R-:W-:-:S07]  /*00f0*/  IMAD R0, R0, UR6, RZ ;  /* 0x0000000600007c24 */ /* 0x001fce000f8e02ff */
.L_x_3:
[----:B-1----:R-:W-:-:S06]  /*0100*/  IMAD.WIDE R2, R9, 0x4, R4 ;  /* 0x0000000409027825 */ /* 0x002fcc00078e0204 */
[----:B------:R-:W2:Y:S01]  /*0110*/  LDG.E R2, desc[UR4][R2.64] ;  /* 0x0000000402027981 */ /* 0x000ea2000c1e1900 */
[----:B------:R-:W-:-:S04]  /*0120*/  IADD3 R9, PT, PT, R0, R9, RZ ;  /* 0x0000000900097210 */ /* 0x000fc80007ffe0ff */
[----:B------:R-:W-:Y:S01]  /*0130*/  ISETP.GE.AND P0, PT, R9, UR7, PT ;  /* 0x0000000709007c0c */ /* 0x000fe2000bf06270 */
[----:B--2---:R-:W-:-:S12]  /*0140*/  FADD R11, R2, R11 ;  /* 0x0000000b020b7221 */ /* 0x004fd80000000000 */
[----:B------:R-:W-:Y:S05]  /*0150*/  @!P0 BRA `(.L_x_3) ;  /* 0xfffffffc00e88947 */ /* 0x000fea000383ffff */
.L_x_2:
[----:B------:R-:W-:Y:S05]  /*0160*/  BSYNC.RECONVERGENT B0 ;  /* 0x0000000000007941 */ /* 0x000fea0003800200 */
.L_x_1:
[----:B------:R-:W-:-:S05]  /*0170*/  IMAD.WIDE R2, R9, 0x4, R6 ;  /* 0x0000000409027825 */ /* 0x000fca00078e0206 */
[----:B------:R-:W-:Y:S01]  /*0180*/  STG.E desc[UR4][R2.64], R11 ;  /* 0x0000000b02007986 */ /* 0x000fe2000c101904 */
[----:B------:R-:W-:Y:S05]  /*0190*/  EXIT ;  /* 0x000000000000794d */ /* 0x000fea0003800000 */
.L_x_4:
        /* <DEDUP_REMOVED lines=14> */
.L_x_18:


//--------------------- .text._Z17matrix_sum_row_SMiPfS_ --------------------------
	.section	.text._Z17matrix_sum_row_SMiPfS_,"ax",@progbits
	.align	128
        .global         _Z17matrix_sum_row_SMiPfS_
        .type           _Z17matrix_sum_row_SMiPfS_,@function
        .size           _Z17matrix_sum_row_SMiPfS_,(.L_x_19 - _Z17matrix_sum_row_SMiPfS_)
        .other          _Z17matrix_sum_row_SMiPfS_,@"STO_CUDA_ENTRY STV_DEFAULT"
_Z17matrix_sum_row_SMiPfS_:
.text._Z17matrix_sum_row_SMiPfS_:
[----:B------:R-:W-:Y:S01]  /*0000*/  LDC R1, c[0x0][0x37c] ;  /* 0x0000df00ff017b82 */ /* 0x000fe20000000800 */
[----:B------:R-:W0:Y:S07]  /*0010*/  S2R R8, SR_CTAID.X ;  /* 0x0000000000087919 */ /* 0x000e2e0000002500 */
[----:B------:R-:W1:Y:S01]  /*0020*/  LDC R11, c[0x0][0x380] ;  /* 0x0000e000ff0b7b82 */ /* 0x000e620000000800 */
[----:B------:R-:W2:Y:S01]  /*0030*/  LDCU UR4, c[0x0][0x360] ;  /* 0x00006c00ff0477ac */ /* 0x000ea20008000800 */
[----:B------:R-:W-:Y:S01]  /*0040*/  BSSY.RECONVERGENT B0, `(.L_x_5) ;  /* 0x0000014000007945 */ /* 0x000fe20003800200 */
[----:B------:R-:W0:Y:S01]  /*0050*/  S2R R9, SR_TID.X ;  /* 0x0000000000097919 */ /* 0x000e220000002100 */
[----:B------:R-:W-:Y:S01]  /*0060*/  IMAD.MOV.U32 R7, RZ, RZ, RZ ;  /* 0x000000ffff077224 */ /* 0x000fe200078e00ff */
[----:B------:R-:W3:Y:S03]  /*0070*/  LDCU.64 UR6, c[0x0][0x358] ;  /* 0x00006b00ff0677ac */ /* 0x000ee60008000a00 */
[----:B------:R-:W4:Y:S01]  /*0080*/  S2UR UR8, SR_CTAID.Y ;  /* 0x00000000000879c3 */ /* 0x000f220000002600 */
[----:B--2---:R-:W-:-:S02]  /*0090*/  IMAD.U32 R6, RZ, RZ, UR4 ;  /* 0x00000004ff067e24 */ /* 0x004fc4000f8e00ff */
[----:B0-----:R-:W-:-:S05]  /*00a0*/  IMAD R0, R8, UR4, R9 ;  /* 0x0000000408007c24 */ /* 0x001fca000f8e0209 */
[----:B-1----:R-:W-:-:S13]  /*00b0*/  ISETP.GE.AND P0, PT, R0, R11, PT ;  /* 0x0000000b0000720c */ /* 0x002fda0003f06270 */
[----:B---34-:R-:W-:Y:S05]  /*00c0*/  @P0 BRA `(.L_x_6) ;  /* 0x00000000002c0947 */ /* 0x018fea0003800000 */
[----:B------:R-:W0:Y:S01]  /*00d0*/  LDC.64 R4, c[0x0][0x388] ;  /* 0x0000e200ff047b82 */ /* 0x000e220000000a00 */
[----:B------:R-:W1:Y:S01]  /*00e0*/  LDCU UR4, c[0x0][0x370] ;  /* 0x00006e00ff0477ac */ /* 0x000e620008000800 */
[----:B------:R-:W-:Y:S02]  /*00f0*/  HFMA2 R7, -RZ, RZ, 0, 0 ;  /* 0x00000000ff077431 */ /* 0x000fe400000001ff */
[----:B-1----:R-:W-:-:S07]  /*0100*/  IMAD R13, R6, UR4, RZ ;  /* 0x00000004060d7c24 */ /* 0x002fce000f8e02ff */
.L_x_7:
[----:B------:R-:W-:-:S04]  /*0110*/  IMAD R3, R11, UR8, R0 ;  /* 0x000000080b037c24 */ /* 0x000fc8000f8e0200 */
[----:B0-----:R-:W-:-:S06]  /*0120*/  IMAD.WIDE R2, R3, 0x4, R4 ;  /* 0x0000000403027825 */ /* 0x001fcc00078e0204 */
[----:B------:R-:W2:Y:S01]  /*0130*/  LDG.E R2, desc[UR6][R2.64] ;  /* 0x0000000602027981 */ /* 0x000ea2000c1e1900 */
[----:B------:R-:W-:-:S05]  /*0140*/  IMAD.IADD R0, R13, 0x1, R0 ;  /* 0x000000010d007824 */ /* 0x000fca00078e0200 */
[----:B------:R-:W-:Y:S01]  /*0150*/  ISETP.GE.AND P0, PT, R0, R11, PT ;  /* 0x0000000b0000720c */ /* 0x000fe20003f06270 */
[----:B--2---:R-:W-:-:S12]  /*0160*/  FADD R7, R2, R7 ;  /* 0x0000000702077221 */ /* 0x004fd80000000000 */
[----:B------:R-:W-:Y:S05]  /*0170*/  @!P0 BRA `(.L_x_7) ;  /* 0xfffffffc00e48947 */ /* 0x000fea000383ffff */
.L_x_6:
[----:B------:R-:W-:Y:S05]  /*0180*/  BSYNC.RECONVERGENT B0 ;  /* 0x0000000000007941 */ /* 0x000fea0003800200 */
.L_x_5:
[----:B------:R-:W0:Y:S01]  /*0190*/  S2UR UR5, SR_CgaCtaId ;  /* 0x00000000000579c3 */ /* 0x000e220000008800 */
[----:B------:R-:W-:Y:S01]  /*01a0*/  UMOV UR4, 0x400 ;  /* 0x0000040000047882 */ /* 0x000fe20000000000 */
[----:B------:R-:W-:Y:S02]  /*01b0*/  ISETP.GE.U32.AND P1, PT, R6, 0x2, PT ;  /* 0x000000020600780c */ /* 0x000fe40003f26070 */
[----:B------:R-:W-:Y:S01]  /*01c0*/  ISETP.NE.AND P0, PT, R9, RZ, PT ;  /* 0x000000ff0900720c */ /* 0x000fe20003f05270 */
[----:B0-----:R-:W-:-:S06]  /*01d0*/  ULEA UR4, UR5, UR4, 0x18 ;  /* 0x0000000405047291 */ /* 0x001fcc000f8ec0ff */
[----:B------:R-:W-:-:S05]  /*01e0*/  LEA R0, R9, UR4, 0x2 ;  /* 0x0000000409007c11 */ /* 0x000fca000f8e10ff */
[----:B------:R0:W-:Y:S01]  /*01f0*/  STS [R0], R7 ;  /* 0x0000000700007388 */ /* 0x0001e20000000800 */
[----:B------:R-:W-:Y:S06]  /*0200*/  BAR.SYNC.DEFER_BLOCKING 0x0 ;  /* 0x0000000000007b1d */ /* 0x000fec0000010000 */
[----:B------:R-:W-:Y:S05]  /*0210*/  @!P1 BRA `(.L_x_8) ;  /* 0x00000000002c9947 */ /* 0x000fea0003800000 */
.L_x_9:
[----:B------:R-:W-:-:S04]  /*0220*/  SHF.R.U32.HI R4, RZ, 0x1, R6 ;  /* 0x00000001ff047819 */ /* 0x000fc80000011606 */
[----:B------:R-:W-:-:S13]  /*0230*/  ISETP.GE.U32.AND P1, PT, R9, R4, PT ;  /* 0x000000040900720c */ /* 0x000fda0003f26070 */
[----:B------:R-:W-:Y:S01]  /*0240*/  @!P1 LEA R2, R4, R0, 0x2 ;  /* 0x0000000004029211 */ /* 0x000fe200078e10ff */
[----:B------:R-:W-:Y:S05]  /*0250*/  @!P1 LDS R3, [R0] ;  /* 0x0000000000039984 */ /* 0x000fea0000000800 */
[----:B------:R-:W1:Y:S02]  /*0260*/  @!P1 LDS R2, [R2] ;  /* 0x0000000002029984 */ /* 0x000e640000000800 */
[----:B-1----:R-:W-:-:S05]  /*0270*/  @!P1 FADD R3, R2, R3 ;  /* 0x0000000302039221 */ /* 0x002fca0000000000 */
[----:B------:R1:W-:Y:S01]  /*0280*/  @!P1 STS [R0], R3 ;  /* 0x0000000300009388 */ /* 0x0003e20000000800 */
[----:B------:R-:W-:Y:S01]  /*0290*/  BAR.SYNC.DEFER_BLOCKING 0x0 ;  /* 0x0000000000007b1d */ /* 0x000fe20000010000 */
[----:B------:R-:W-:Y:S02]  /*02a0*/  ISETP.GT.U32.AND P1, PT, R6, 0x3, PT ;  /* 0x000000030600780c */ /* 0x000fe40003f24070 */
[----:B------:R-:W-:-:S11]  /*02b0*/  MOV R6, R4 ;  /* 0x0000000400067202 */ /* 0x000fd60000000f00 */
[----:B-1----:R-:W-:Y:S05]  /*02c0*/  @P1 BRA `(.L_x_9) ;  /* 0xfffffffc00d41947 */ /* 0x002fea000383ffff */
.L_x_8:
[----:B------:R-:W-:Y:S05]  /*02d0*/  @P0 EXIT ;  /* 0x000000000000094d */ /* 0x000fea0003800000 */
[----:B------:R-:W1:Y:S01]  /*02e0*/  S2UR UR5, SR_CgaCtaId ;  /* 0x00000000000579c3 */ /* 0x000e620000008800 */
[----:B------:R-:W-:-:S07]  /*02f0*/  UMOV UR4, 0x400 ;  /* 0x0000040000047882 */ /* 0x000fce0000000000 */
[----:B0-----:R-:W0:Y:S08]  /*0300*/  LDC R7, c[0x0][0x370] ;  /* 0x0000dc00ff077b82 */ /* 0x001e300000000800 */
[----:B------:R-:W2:Y:S01]  /*0310*/  LDC.64 R2, c[0x0][0x390] ;  /* 0x0000e400ff027b82 */ /* 0x000ea20000000a00 */
[----:B-1----:R-:W-:Y:S01]  /*0320*/  ULEA UR4, UR5, UR4, 0x18 ;  /* 0x0000000405047291 */ /* 0x002fe2000f8ec0ff */
[----:B0-----:R-:W-:-:S08]  /*0330*/  IMAD R7, R7, UR8, R8 ;  /* 0x0000000807077c24 */ /* 0x001fd0000f8e0208 */
[----:B------:R-:W0:Y:S01]  /*0340*/  LDS R5, [UR4] ;  /* 0x00000004ff057984 */ /* 0x000e220008000800 */
[----:B--2---:R-:W-:-:S05]  /*0350*/  IMAD.WIDE.U32 R2, R7, 0x4, R2 ;  /* 0x0000000407027825 */ /* 0x004fca00078e0002 */
[----:B0-----:R-:W-:Y:S01]  /*0360*/  STG.E desc[UR6][R2.64], R5 ;  /* 0x0000000502007986 */ /* 0x001fe2000c101906 */
[----:B------:R-:W-:Y:S05]  /*0370*/  EXIT ;  /* 0x000000000000794d */ /* 0x000fea0003800000 */
.L_x_10:
        /* <DEDUP_REMOVED lines=16> */
.L_x_19:


//--------------------- .text._Z12reduction_SMiPfS_ --------------------------
	.section	.text._Z12reduction_SMiPfS_,"ax",@progbits
	.align	128
        .global         _Z12reduction_SMiPfS_
        .type           _Z12reduction_SMiPfS_,@function
        .size           _Z12reduction_SMiPfS_,(.L_x_20 - _Z12reduction_SMiPfS_)
        .other          _Z12reduction_SMiPfS_,@"STO_CUDA_ENTRY STV_DEFAULT"
_Z12reduction_SMiPfS_:
.text._Z12reduction_SMiPfS_:
[----:B------:R-:W-:Y:S01]  /*0000*/  LDC R1, c[0x0][0x37c] ;  /* 0x0000df00ff017b82 */ /* 0x000fe20000000800 */
[----:B------:R-:W0:Y:S01]  /*0010*/  S2R R9, SR_CTAID.X ;  /* 0x0000000000097919 */ /* 0x000e220000002500 */
[----:B------:R-:W1:Y:S01]  /*0020*/  LDCU UR4, c[0x0][0x360] ;  /* 0x00006c00ff0477ac */ /* 0x000e620008000800 */
[----:B------:R-:W-:Y:S01]  /*0030*/  BSSY.RECONVERGENT B0, `(.L_x_11) ;  /* 0x0000013000007945 */ /* 0x000fe20003800200 */
[----:B------:R-:W-:Y:S01]  /*0040*/  IMAD.MOV.U32 R7, RZ, RZ, RZ ;  /* 0x000000ffff077224 */ /* 0x000fe200078e00ff */
[----:B------:R-:W0:Y:S01]  /*0050*/  S2R R8, SR_TID.X ;  /* 0x0000000000087919 */ /* 0x000e220000002100 */
[----:B------:R-:W2:Y:S01]  /*0060*/  LDCU UR5, c[0x0][0x380] ;  /* 0x00007000ff0577ac */ /* 0x000ea20008000800 */
[----:B------:R-:W3:Y:S01]  /*0070*/  LDCU.64 UR6, c[0x0][0x358] ;  /* 0x00006b00ff0677ac */ /* 0x000ee20008000a00 */
[----:B-1----:R-:W-:Y:S02]  /*0080*/  IMAD.U32 R6, RZ, RZ, UR4 ;  /* 0x00000004ff067e24 */ /* 0x002fe4000f8e00ff */
[----:B0-----:R-:W-:-:S05]  /*0090*/  IMAD R0, R9, UR4, R8 ;  /* 0x0000000409007c24 */ /* 0x001fca000f8e0208 */
[----:B--2---:R-:W-:-:S13]  /*00a0*/  ISETP.GE.AND P0, PT, R0, UR5, PT ;  /* 0x0000000500007c0c */ /* 0x004fda000bf06270 */
[----:B---3--:R-:W-:Y:S05]  /*00b0*/  @P0 BRA `(.L_x_12) ;  /* 0x0000000000280947 */ /* 0x008fea0003800000 */
[----:B------:R-:W0:Y:S01]  /*00c0*/  LDC.64 R4, c[0x0][0x388] ;  /* 0x0000e200ff047b82 */ /* 0x000e220000000a00 */
[----:B------:R-:W1:Y:S01]  /*00d0*/  LDCU UR4, c[0x0][0x370] ;  /* 0x00006e00ff0477ac */ /* 0x000e620008000800 */
[----:B------:R-:W-:Y:S02]  /*00e0*/  HFMA2 R7, -RZ, RZ, 0, 0 ;  /* 0x00000000ff077431 */ /* 0x000fe400000001ff */
[----:B-1----:R-:W-:-:S07]  /*00f0*/  IMAD R11, R6, UR4, RZ ;  /* 0x00000004060b7c24 */ /* 0x002fce000f8e02ff */
.L_x_13:
[----:B0-----:R-:W-:-:S06]  /*0100*/  IMAD.WIDE R2, R0, 0x4, R4 ;  /* 0x0000000400027825 */ /* 0x001fcc00078e0204 */
[----:B------:R-:W2:Y:S01]  /*0110*/  LDG.E R2, desc[UR6][R2.64] ;  /* 0x0000000602027981 */ /* 0x000ea2000c1e1900 */
[----:B------:R-:W-:-:S05]  /*0120*/  IMAD.IADD R0, R11, 0x1, R0 ;  /* 0x000000010b007824 */ /* 0x000fca00078e0200 */
[----:B------:R-:W-:Y:S01]  /*0130*/  ISETP.GE.AND P0, PT, R0, UR5, PT ;  /* 0x0000000500007c0c */ /* 0x000fe2000bf06270 */
[----:B--2---:R-:W-:-:S12]  /*0140*/  FADD R7, R2, R7 ;  /* 0x0000000702077221 */ /* 0x004fd80000000000 */
[----:B------:R-:W-:Y:S05]  /*0150*/  @!P0 BRA `(.L_x_13) ;  /* 0xfffffffc00e88947 */ /* 0x000fea000383ffff */
.L_x_12:
[----:B------:R-:W-:Y:S05]  /*0160*/  BSYNC.RECONVERGENT B0 ;  /* 0x0000000000007941 */ /* 0x000fea0003800200 */
.L_x_11:
        /* <DEDUP_REMOVED lines=9> */
.L_x_15:
        /* <DEDUP_REMOVED lines=8> */
[----:B------:R-:W-:Y:S01]  /*0280*/  ISETP.GT.U32.AND P1, PT, R6, 0x3, PT ;  /* 0x000000030600780c */ /* 0x000fe20003f24070 */
[----:B------:R-:W-:-:S12]  /*0290*/  IMAD.MOV.U32 R6, RZ, RZ, R5 ;  /* 0x000000ffff067224 */ /* 0x000fd800078e0005 */
[----:B-1----:R-:W-:Y:S05]  /*02a0*/  @P1 BRA `(.L_x_15) ;  /* 0xfffffffc00d41947 */ /* 0x002fea000383ffff */
.L_x_14:
[----:B------:R-:W-:Y:S05]  /*02b0*/  @P0 EXIT ;  /* 0x000000000000094d */ /* 0x000fea0003800000 */
[----:B------:R-:W1:Y:S01]  /*02c0*/  S2UR UR5, SR_CgaCtaId ;  /* 0x00000000000579c3 */ /* 0x000e620000008800 */
[----:B------:R-:W-:-:S07]  /*02d0*/  UMOV UR4, 0x400 ;  /* 0x0000040000047882 */ /* 0x000fce0000000000 */
[----:B------:R-:W2:Y:S01]  /*02e0*/  LDC.64 R2, c[0x0][0x390] ;  /* 0x0000e400ff027b82 */ /* 0x000ea20000000a00 */
[----:B-1----:R-:W-:Y:S01]  /*02f0*/  ULEA UR4, UR5, UR4, 0x18 ;  /* 0x0000000405047291 */ /* 0x002fe2000f8ec0ff */
[----:B--2---:R-:W-:-:S08]  /*0300*/  IMAD.WIDE.U32 R2, R9, 0x4, R2 ;  /* 0x0000000409027825 */ /* 0x004fd000078e0002 */
[----:B------:R-:W1:Y:S04]  /*0310*/  LDS R5, [UR4] ;  /* 0x00000004ff057984 */ /* 0x000e680008000800 */
[----:B-1----:R-:W-:Y:S01]  /*0320*/  STG.E desc[UR6][R2.64], R5 ;  /* 0x0000000502007986 */ /* 0x002fe2000c101906 */
[----:B------:R-:W-:Y:S05]  /*0330*/  EXIT ;  /* 0x000000000000794d */ /* 0x000fea0003800000 */
.L_x_16:
        /* <DEDUP_REMOVED lines=12> */
.L_x_20:


//--------------------- .nv.shared._Z18reduction_GM_step2Pfi --------------------------
	.section	.nv.shared._Z18reduction_GM_step2Pfi,"aw",@nobits
	.sectionflags	@""
	.align	16
	.zero		1024


//--------------------- .nv.shared.reserved.0     --------------------------
	.section	.nv.shared.reserved.0,"aw",@nobits
	.weak		__nv_reservedSMEM_offset_0_alias
	.size		__nv_reservedSMEM_offset_0_alias, 0, 64
	.other		__nv_reservedSMEM_offset_0_alias,@"STO_CUDA_RESERVED_SHARED STV_DEFAULT"
__nv_reservedSMEM_offset_0_alias:
	.zero		0
	.zero		64


//--------------------- .nv.shared._Z18reduction_GM_step1iPfS_ --------------------------
	.section	.nv.shared._Z18reduction_GM_step1iPfS_,"aw",@nobits
	.sectionflags	@""
	.align	16
	.zero		1024


//--------------------- .nv.shared._Z17matrix_sum_row_SMiPfS_ --------------------------
	.section	.nv.shared._Z17matrix_sum_row_SMiPfS_,"aw",@nobits
	.sectionflags	@""
	.align	16
	.zero		1024


//--------------------- .nv.shared._Z12reduction_SMiPfS_ --------------------------
	.section	.nv.shared._Z12reduction_SMiPfS_,"aw",@nobits
	.sectionflags	@""
	.align	16
	.zero		1024


//--------------------- .nv.constant0._Z18reduction_GM_step2Pfi --------------------------
	.section	.nv.constant0._Z18reduction_GM_step2Pfi,"a",@progbits
	.sectionflags	@""
	.align	4
.nv.constant0._Z18reduction_GM_step2Pfi:
	.zero		908


//--------------------- .nv.constant0._Z18reduction_GM_step1iPfS_ --------------------------
	.section	.nv.constant0._Z18reduction_GM_step1iPfS_,"a",@progbits
	.sectionflags	@""
	.align	4
.nv.constant0._Z18reduction_GM_step1iPfS_:
	.zero		920


//--------------------- .nv.constant0._Z17matrix_sum_row_SMiPfS_ --------------------------
	.section	.nv.constant0._Z17matrix_sum_row_SMiPfS_,"a",@progbits
	.sectionflags	@""
	.align	4
.nv.constant0._Z17matrix_sum_row_SMiPfS_:
	.zero		920


//--------------------- .nv.constant0._Z12reduction_SMiPfS_ --------------------------
	.section	.nv.constant0._Z12reduction_SMiPfS_,"a",@progbits
	.sectionflags	@""
	.align	4
.nv.constant0._Z12reduction_SMiPfS_:
	.zero		920


//--------------------- SYMBOLS --------------------------

	.type		.nv.reservedSmem.offset0,@object
	.size		.nv.reservedSmem.offset0,0x4
	.type		.nv.reservedSmem.cap,@object
	.size		.nv.reservedSmem.cap,0x4
